//
// Generated by NVIDIA NVVM Compiler
//
// Compiler Build ID: CL-36424714
// Cuda compilation tools, release 13.0, V13.0.88
// Based on NVVM 20.0.0
//

.version 9.0
.target sm_100
.address_size 64

	// .globl	_Z6matmulPfiiS_iiS_

.visible .entry _Z6matmulPfiiS_iiS_(
	.param .u64 .ptr .align 1 _Z6matmulPfiiS_iiS__param_0,
	.param .u32 _Z6matmulPfiiS_iiS__param_1,
	.param .u32 _Z6matmulPfiiS_iiS__param_2,
	.param .u64 .ptr .align 1 _Z6matmulPfiiS_iiS__param_3,
	.param .u32 _Z6matmulPfiiS_iiS__param_4,
	.param .u32 _Z6matmulPfiiS_iiS__param_5,
	.param .u64 .ptr .align 1 _Z6matmulPfiiS_iiS__param_6
)
{


	ret;

}


// ===== COMPILED SASS (sm_100) =====

	.target	sm_100

	.elftype	@"ET_EXEC"


//--------------------- .note.nv.tkinfo           --------------------------
	.section	.note.nv.tkinfo,"",@"SHT_NOTE"
	.sectionflags	@"SHF_NOTE_NV_TKINFO"
	.tkinfo
        /*0018*/ 	.word	0x00000002
        /*0030*/ 	.string	""
        /*0030*/ 	.string	"ptxas"
        /*0030*/ 	.string	"Cuda compilation tools, release 13.0, V13.0.88"
        /*0030*/ 	.string	"Build cuda_13.0.r13.0/compiler.36424714_0"
        /*0030*/ 	.string	"-arch sm_100 -m 64 "



//--------------------- .note.nv.cuinfo           --------------------------
	.section	.note.nv.cuinfo,"",@"SHT_NOTE"
	.sectionflags	@"SHF_NOTE_NV_CUINFO"
        /*0018*/ 	.short	0x0002
        /*001a*/ 	.short	0x0064
        /*001c*/ 	.short	0x0082
	.zero		2


//--------------------- .nv.info                  --------------------------
	.section	.nv.info,"",@"SHT_CUDA_INFO"
	.align	4


	//----- nvinfo : EIATTR_REGCOUNT
	.align		4
        /*0000*/ 	.byte	0x04, 0x2f
        /*0002*/ 	.short	(.L_1 - .L_0)
	.align		4
.L_0:
        /*0004*/ 	.word	index@(_Z6matmulPfiiS_iiS_)
        /*0008*/ 	.word	0x00000004


	//----- nvinfo : EIATTR_FRAME_SIZE
	.align		4
.L_1:
        /*000c*/ 	.byte	0x04, 0x11
        /*000e*/ 	.short	(.L_3 - .L_2)
	.align		4
.L_2:
        /*0010*/ 	.word	index@(_Z6matmulPfiiS_iiS_)
        /*0014*/ 	.word	0x00000000


	//----- nvinfo : EIATTR_MIN_STACK_SIZE
	.align		4
.L_3:
        /*0018*/ 	.byte	0x04, 0x12
        /*001a*/ 	.short	(.L_5 - .L_4)
	.align		4
.L_4:
        /*001c*/ 	.word	index@(_Z6matmulPfiiS_iiS_)
        /*0020*/ 	.word	0x00000000
.L_5:


//--------------------- .nv.compat                --------------------------
	.section	.nv.compat,"",@"SHT_CUDA_COMPAT_INFO"
	.align	4
        /*0000*/ 	.byte	0x02, 0x09, 0x00, 0x00, 0x02, 0x02, 0x01, 0x00, 0x02, 0x05, 0x05, 0x00, 0x03, 0x07, 0x01, 0x01
        /*0010*/ 	.byte	0x02, 0x03, 0x00, 0x00, 0x02, 0x06, 0x01, 0x00, 0x04, 0x0b, 0x08, 0x00, 0x09, 0x00, 0x00, 0x00
        /*0020*/ 	.byte	0x00, 0x00, 0x00, 0x00


//--------------------- .nv.info._Z6matmulPfiiS_iiS_ --------------------------
	.section	.nv.info._Z6matmulPfiiS_iiS_,"",@"SHT_CUDA_INFO"
	.sectionflags	@""
	.align	4


	//----- nvinfo : EIATTR_CUDA_API_VERSION
	.align		4
        /*0000*/ 	.byte	0x04, 0x37
        /*0002*/ 	.short	(.L_7 - .L_6)
.L_6:
        /*0004*/ 	.word	0x00000082


	//----- nvinfo : EIATTR_KPARAM_INFO
	.align		4
.L_7:
        /*0008*/ 	.byte	0x04, 0x17
        /*000a*/ 	.short	(.L_9 - .L_8)
.L_8:
        /*000c*/ 	.word	0x00000000
        /*0010*/ 	.short	0x0006
        /*0012*/ 	.short	0x0020
        /*0014*/ 	.byte	0x00, 0xf5, 0x21, 0x00


	//----- nvinfo : EIATTR_KPARAM_INFO
	.align		4
.L_9:
        /*0018*/ 	.byte	0x04, 0x17
        /*001a*/ 	.short	(.L_11 - .L_10)
.L_10:
        /*001c*/ 	.word	0x00000000
        /*0020*/ 	.short	0x0005
        /*0022*/ 	.short	0x001c
        /*0024*/ 	.byte	0x00, 0xf0, 0x11, 0x00


	//----- nvinfo : EIATTR_KPARAM_INFO
	.align		4
.L_11:
        /*0028*/ 	.byte	0x04, 0x17
        /*002a*/ 	.short	(.L_13 - .L_12)
.L_12:
        /*002c*/ 	.word	0x00000000
        /*0030*/ 	.short	0x0004
        /*0032*/ 	.short	0x0018
        /*0034*/ 	.byte	0x00, 0xf0, 0x11, 0x00


	//----- nvinfo : EIATTR_KPARAM_INFO
	.align		4
.L_13:
        /*0038*/ 	.byte	0x04, 0x17
        /*003a*/ 	.short	(.L_15 - .L_14)
.L_14:
        /*003c*/ 	.word	0x00000000
        /*0040*/ 	.short	0x0003
        /*0042*/ 	.short	0x0010
        /*0044*/ 	.byte	0x00, 0xf5, 0x21, 0x00


	//----- nvinfo : EIATTR_KPARAM_INFO
	.align		4
.L_15:
        /*0048*/ 	.byte	0x04, 0x17
        /*004a*/ 	.short	(.L_17 - .L_16)
.L_16:
        /*004c*/ 	.word	0x00000000
        /*0050*/ 	.short	0x0002
        /*0052*/ 	.short	0x000c
        /*0054*/ 	.byte	0x00, 0xf0, 0x11, 0x00


	//----- nvinfo : EIATTR_KPARAM_INFO
	.align		4
.L_17:
        /*0058*/ 	.byte	0x04, 0x17
        /*005a*/ 	.short	(.L_19 - .L_18)
.L_18:
        /*005c*/ 	.word	0x00000000
        /*0060*/ 	.short	0x0001
        /*0062*/ 	.short	0x0008
        /*0064*/ 	.byte	0x00, 0xf0, 0x11, 0x00


	//----- nvinfo : EIATTR_KPARAM_INFO
	.align		4
.L_19:
        /*0068*/ 	.byte	0x04, 0x17
        /*006a*/ 	.short	(.L_21 - .L_20)
.L_20:
        /*006c*/ 	.word	0x00000000
        /*0070*/ 	.short	0x0000
        /*0072*/ 	.short	0x0000
        /*0074*/ 	.byte	0x00, 0xf5, 0x21, 0x00


	//----- nvinfo : EIATTR_SPARSE_MMA_MASK
	.align		4
.L_21:
        /*0078*/ 	.byte	0x03, 0x50
        /*007a*/ 	.short	0x0000


	//----- nvinfo : EIATTR_MAXREG_COUNT
	.align		4
        /*007c*/ 	.byte	0x03, 0x1b
        /*007e*/ 	.short	0x00ff


	//----- nvinfo : EIATTR_MERCURY_ISA_VERSION
	.align		4
        /*0080*/ 	.byte	0x03, 0x5f
        /*0082*/ 	.short	0x0101


	//----- nvinfo : EIATTR_VRC_CTA_INIT_COUNT
	.align		4
        /*0084*/ 	.byte	0x02, 0x4a
	.zero		1
	.zero		1


	//----- nvinfo : EIATTR_EXIT_INSTR_OFFSETS
	.align		4
        /*0088*/ 	.byte	0x04, 0x1c
        /*008a*/ 	.short	(.L_23 - .L_22)


	//   ....[0]....
.L_22:
        /*008c*/ 	.word	0x00000010


	//----- nvinfo : EIATTR_CBANK_PARAM_SIZE
	.align		4
.L_23:
        /*0090*/ 	.byte	0x03, 0x19
        /*0092*/ 	.short	0x0028


	//----- nvinfo : EIATTR_PARAM_CBANK
	.align		4
        /*0094*/ 	.byte	0x04, 0x0a
        /*0096*/ 	.short	(.L_25 - .L_24)
	.align		4
.L_24:
        /*0098*/ 	.word	index@(.nv.constant0._Z6matmulPfiiS_iiS_)
        /*009c*/ 	.short	0x0380
        /*009e*/ 	.short	0x0028


	//----- nvinfo : EIATTR_SW_WAR
	.align		4
.L_25:
        /*00a0*/ 	.byte	0x04, 0x36
        /*00a2*/ 	.short	(.L_27 - .L_26)
.L_26:
        /*00a4*/ 	.word	0x00000008
.L_27:


//--------------------- .nv.callgraph             --------------------------
	.section	.nv.callgraph,"",@"SHT_CUDA_CALLGRAPH"
	.align	4
	.sectionentsize	8
	.align		4
        /*0000*/ 	.word	0x00000000
	.align		4
        /*0004*/ 	.word	0xffffffff
	.align		4
        /*0008*/ 	.word	0x00000000
	.align		4
        /*000c*/ 	.word	0xfffffffe
	.align		4
        /*0010*/ 	.word	0x00000000
	.align		4
        /*0014*/ 	.word	0xfffffffd
	.align		4
        /*0018*/ 	.word	0x00000000
	.align		4
        /*001c*/ 	.word	0xfffffffc


//--------------------- .text._Z6matmulPfiiS_iiS_ --------------------------
	.section	.text._Z6matmulPfiiS_iiS_,"ax",@progbits
	.align	128
        .global         _Z6matmulPfiiS_iiS_
        .type           _Z6matmulPfiiS_iiS_,@function
        .size           _Z6matmulPfiiS_iiS_,(.L_x_1 - _Z6matmulPfiiS_iiS_)
        .other          _Z6matmulPfiiS_iiS_,@"STO_CUDA_ENTRY STV_DEFAULT"
_Z6matmulPfiiS_iiS_:
.text._Z6matmulPfiiS_iiS_:
[----:B------:R-:W-:Y:S01]  /*0000*/  LDC R1, c[0x0][0x37c] ;  /* 0x0000df00ff017b82 */ /* 0x000fe20000000800 */
[----:B------:R-:W-:Y:S05]  /*0010*/  EXIT ;  /* 0x000000000000794d */ /* 0x000fea0003800000 */
.L_x_0:
[----:B------:R-:W-:-:S00]  /*0020*/  BRA `(.L_x_0) ;  /* 0xfffffffc00fc7947 */ /* 0x000fc0000383ffff */
[----:B------:R-:W-:-:S00]  /*0030*/  NOP ;  /* 0x0000000000007918 */ /* 0x000fc00000000000 */
        /* <DEDUP_REMOVED lines=12> */
.L_x_1:


//--------------------- .nv.shared.reserved.0     --------------------------
	.section	.nv.shared.reserved.0,"aw",@nobits
	.weak		__nv_reservedSMEM_offset_0_alias
	.size		__nv_reservedSMEM_offset_0_alias, 0, 64
	.other		__nv_reservedSMEM_offset_0_alias,@"STO_CUDA_RESERVED_SHARED STV_DEFAULT"
__nv_reservedSMEM_offset_0_alias:
	.zero		0
	.zero		64


//--------------------- .nv.constant0._Z6matmulPfiiS_iiS_ --------------------------
	.section	.nv.constant0._Z6matmulPfiiS_iiS_,"a",@progbits
	.sectionflags	@""
	.align	4
.nv.constant0._Z6matmulPfiiS_iiS_:
	.zero		936


//--------------------- SYMBOLS --------------------------

	.type		.nv.reservedSmem.offset0,@object
	.size		.nv.reservedSmem.offset0,0x4
